	.headerflags	@"EF_CUDA_TEXMODE_UNIFIED EF_CUDA_64BIT_ADDRESS EF_CUDA_ACCELERATORS EF_CUDA_SM90 EF_CUDA_VIRTUAL_SM(EF_CUDA_SM90)"
	.elftype	@"ET_EXEC"


//--------------------- .nv.info                  --------------------------
	.section	.nv.info,"",@"SHT_CUDA_INFO"
	.align	4


	//----- nvinfo : EIATTR_REGCOUNT
	.align		4
        /*0000*/ 	.byte	0x04, 0x2f
        /*0002*/ 	.short	(.L_3 - .L_2)
	.align		4
.L_2:
        /*0004*/ 	.word	index@(triton_per_fused__native_batch_norm_legit_no_training_add_convolution_mean_mul_2)
        /*0008*/ 	.word	0x00000020


	//----- nvinfo : EIATTR_MIN_STACK_SIZE
	.align		4
.L_3:
        /*000c*/ 	.byte	0x04, 0x12
        /*000e*/ 	.short	(.L_5 - .L_4)
	.align		4
.L_4:
        /*0010*/ 	.word	index@(triton_per_fused__native_batch_norm_legit_no_training_add_convolution_mean_mul_2)
        /*0014*/ 	.word	0x00000000


	//----- nvinfo : EIATTR_FRAME_SIZE
	.align		4
.L_5:
        /*0018*/ 	.byte	0x04, 0x11
        /*001a*/ 	.short	(.L_7 - .L_6)
	.align		4
.L_6:
        /*001c*/ 	.word	index@(triton_per_fused__native_batch_norm_legit_no_training_add_convolution_mean_mul_2)
        /*0020*/ 	.word	0x00000000


	//----- nvinfo : EIATTR_MIN_STACK_SIZE
	.align		4
.L_7:
        /*0024*/ 	.byte	0x04, 0x12
        /*0026*/ 	.short	(.L_9 - .L_8)
	.align		4
.L_8:
        /*0028*/ 	.word	index@(triton_per_fused__native_batch_norm_legit_no_training_add_convolution_mean_mul_2)
        /*002c*/ 	.word	0x00000000
.L_9:


//--------------------- .nv.info.triton_per_fused__native_batch_norm_legit_no_training_add_convolution_mean_mul_2 --------------------------
	.section	.nv.info.triton_per_fused__native_batch_norm_legit_no_training_add_convolution_mean_mul_2,"",@"SHT_CUDA_INFO"
	.sectionflags	@""
	.align	4


	//----- nvinfo : EIATTR_CUDA_API_VERSION
	.align		4
        /*0000*/ 	.byte	0x04, 0x37
        /*0002*/ 	.short	(.L_11 - .L_10)
.L_10:
        /*0004*/ 	.word	0x0000007c


	//----- nvinfo : EIATTR_KPARAM_INFO
	.align		4
.L_11:
        /*0008*/ 	.byte	0x04, 0x17
        /*000a*/ 	.short	(.L_13 - .L_12)
.L_12:
        /*000c*/ 	.word	0x00000000
        /*0010*/ 	.short	0x000c
        /*0012*/ 	.short	0x005c
        /*0014*/ 	.byte	0x00, 0xf0, 0x11, 0x00


	//----- nvinfo : EIATTR_KPARAM_INFO
	.align		4
.L_13:
        /*0018*/ 	.byte	0x04, 0x17
        /*001a*/ 	.short	(.L_15 - .L_14)
.L_14:
        /*001c*/ 	.word	0x00000000
        /*0020*/ 	.short	0x000b
        /*0022*/ 	.short	0x0058
        /*0024*/ 	.byte	0x00, 0xf0, 0x11, 0x00


	//----- nvinfo : EIATTR_KPARAM_INFO
	.align		4
.L_15:
        /*0028*/ 	.byte	0x04, 0x17
        /*002a*/ 	.short	(.L_17 - .L_16)
.L_16:
        /*002c*/ 	.word	0x00000000
        /*0030*/ 	.short	0x000a
        /*0032*/ 	.short	0x0050
        /*0034*/ 	.byte	0x00, 0xf4, 0x21, 0x00


	//----- nvinfo : EIATTR_KPARAM_INFO
	.align		4
.L_17:
        /*0038*/ 	.byte	0x04, 0x17
        /*003a*/ 	.short	(.L_19 - .L_18)
.L_18:
        /*003c*/ 	.word	0x00000000
        /*0040*/ 	.short	0x0009
        /*0042*/ 	.short	0x0048
        /*0044*/ 	.byte	0x00, 0xf4, 0x21, 0x00


	//----- nvinfo : EIATTR_KPARAM_INFO
	.align		4
.L_19:
        /*0048*/ 	.byte	0x04, 0x17
        /*004a*/ 	.short	(.L_21 - .L_20)
.L_20:
        /*004c*/ 	.word	0x00000000
        /*0050*/ 	.short	0x0008
        /*0052*/ 	.short	0x0040
        /*0054*/ 	.byte	0x00, 0xf4, 0x21, 0x00


	//----- nvinfo : EIATTR_KPARAM_INFO
	.align		4
.L_21:
        /*0058*/ 	.byte	0x04, 0x17
        /*005a*/ 	.short	(.L_23 - .L_22)
.L_22:
        /*005c*/ 	.word	0x00000000
        /*0060*/ 	.short	0x0007
        /*0062*/ 	.short	0x0038
        /*0064*/ 	.byte	0x00, 0xf4, 0x21, 0x00


	//----- nvinfo : EIATTR_KPARAM_INFO
	.align		4
.L_23:
        /*0068*/ 	.byte	0x04, 0x17
        /*006a*/ 	.short	(.L_25 - .L_24)
.L_24:
        /*006c*/ 	.word	0x00000000
        /*0070*/ 	.short	0x0006
        /*0072*/ 	.short	0x0030
        /*0074*/ 	.byte	0x00, 0xf4, 0x21, 0x00


	//----- nvinfo : EIATTR_KPARAM_INFO
	.align		4
.L_25:
        /*0078*/ 	.byte	0x04, 0x17
        /*007a*/ 	.short	(.L_27 - .L_26)
.L_26:
        /*007c*/ 	.word	0x00000000
        /*0080*/ 	.short	0x0005
        /*0082*/ 	.short	0x0028
        /*0084*/ 	.byte	0x00, 0xf4, 0x21, 0x00


	//----- nvinfo : EIATTR_KPARAM_INFO
	.align		4
.L_27:
        /*0088*/ 	.byte	0x04, 0x17
        /*008a*/ 	.short	(.L_29 - .L_28)
.L_28:
        /*008c*/ 	.word	0x00000000
        /*0090*/ 	.short	0x0004
        /*0092*/ 	.short	0x0020
        /*0094*/ 	.byte	0x00, 0xf4, 0x21, 0x00


	//----- nvinfo : EIATTR_KPARAM_INFO
	.align		4
.L_29:
        /*0098*/ 	.byte	0x04, 0x17
        /*009a*/ 	.short	(.L_31 - .L_30)
.L_30:
        /*009c*/ 	.word	0x00000000
        /*00a0*/ 	.short	0x0003
        /*00a2*/ 	.short	0x0018
        /*00a4*/ 	.byte	0x00, 0xf4, 0x21, 0x00


	//----- nvinfo : EIATTR_KPARAM_INFO
	.align		4
.L_31:
        /*00a8*/ 	.byte	0x04, 0x17
        /*00aa*/ 	.short	(.L_33 - .L_32)
.L_32:
        /*00ac*/ 	.word	0x00000000
        /*00b0*/ 	.short	0x0002
        /*00b2*/ 	.short	0x0010
        /*00b4*/ 	.byte	0x00, 0xf4, 0x21, 0x00


	//----- nvinfo : EIATTR_KPARAM_INFO
	.align		4
.L_33:
        /*00b8*/ 	.byte	0x04, 0x17
        /*00ba*/ 	.short	(.L_35 - .L_34)
.L_34:
        /*00bc*/ 	.word	0x00000000
        /*00c0*/ 	.short	0x0001
        /*00c2*/ 	.short	0x0008
        /*00c4*/ 	.byte	0x00, 0xf4, 0x21, 0x00


	//----- nvinfo : EIATTR_KPARAM_INFO
	.align		4
.L_35:
        /*00c8*/ 	.byte	0x04, 0x17
        /*00ca*/ 	.short	(.L_37 - .L_36)
.L_36:
        /*00cc*/ 	.word	0x00000000
        /*00d0*/ 	.short	0x0000
        /*00d2*/ 	.short	0x0000
        /*00d4*/ 	.byte	0x00, 0xf4, 0x21, 0x00


	//----- nvinfo : EIATTR_SPARSE_MMA_MASK
	.align		4
.L_37:
        /*00d8*/ 	.byte	0x03, 0x50
        /*00da*/ 	.short	0x0000


	//----- nvinfo : EIATTR_MAXREG_COUNT
	.align		4
        /*00dc*/ 	.byte	0x03, 0x1b
        /*00de*/ 	.short	0x00ff


	//----- nvinfo : EIATTR_COOP_GROUP_MASK_REGIDS
	.align		4
        /*00e0*/ 	.byte	0x04, 0x29
        /*00e2*/ 	.short	(.L_39 - .L_38)


	//   ....[0]....
.L_38:
        /*00e4*/ 	.word	0xffffffff


	//   ....[1]....
        /*00e8*/ 	.word	0xffffffff


	//   ....[2]....
        /*00ec*/ 	.word	0xffffffff


	//   ....[3]....
        /*00f0*/ 	.word	0xffffffff


	//----- nvinfo : EIATTR_COOP_GROUP_INSTR_OFFSETS
	.align		4
.L_39:
        /*00f4*/ 	.byte	0x04, 0x28
        /*00f6*/ 	.short	(.L_41 - .L_40)


	//   ....[0]....
.L_40:
        /*00f8*/ 	.word	0x000004e0


	//   ....[1]....
        /*00fc*/ 	.word	0x00000550


	//   ....[2]....
        /*0100*/ 	.word	0x000005c0


	//   ....[3]....
        /*0104*/ 	.word	0x000007b0


	//----- nvinfo : EIATTR_EXIT_INSTR_OFFSETS
	.align		4
.L_41:
        /*0108*/ 	.byte	0x04, 0x1c
        /*010a*/ 	.short	(.L_43 - .L_42)


	//   ....[0]....
.L_42:
        /*010c*/ 	.word	0x00000810


	//   ....[1]....
        /*0110*/ 	.word	0x00000840


	//----- nvinfo : EIATTR_REQNTID
	.align		4
.L_43:
        /*0114*/ 	.byte	0x04, 0x10
        /*0116*/ 	.short	(.L_45 - .L_44)
.L_44:
        /*0118*/ 	.word	0x00000040
        /*011c*/ 	.word	0x00000001
        /*0120*/ 	.word	0x00000001


	//----- nvinfo : EIATTR_CBANK_PARAM_SIZE
	.align		4
.L_45:
        /*0124*/ 	.byte	0x03, 0x19
        /*0126*/ 	.short	0x0060


	//----- nvinfo : EIATTR_PARAM_CBANK
	.align		4
        /*0128*/ 	.byte	0x04, 0x0a
        /*012a*/ 	.short	(.L_47 - .L_46)
	.align		4
.L_46:
        /*012c*/ 	.word	index@(.nv.constant0.triton_per_fused__native_batch_norm_legit_no_training_add_convolution_mean_mul_2)
        /*0130*/ 	.short	0x0210
        /*0132*/ 	.short	0x0060


	//----- nvinfo : EIATTR_SW_WAR
	.align		4
.L_47:
        /*0134*/ 	.byte	0x04, 0x36
        /*0136*/ 	.short	(.L_49 - .L_48)
.L_48:
        /*0138*/ 	.word	0x00000008
.L_49:


//--------------------- .nv.callgraph             --------------------------
	.section	.nv.callgraph,"",@"SHT_CUDA_CALLGRAPH"
	.align	4
	.sectionentsize	8
	.align		4
        /*0000*/ 	.word	0x00000000
	.align		4
        /*0004*/ 	.word	0xffffffff
	.align		4
        /*0008*/ 	.word	0x00000000
	.align		4
        /*000c*/ 	.word	0xfffffffe
	.align		4
        /*0010*/ 	.word	0x00000000
	.align		4
        /*0014*/ 	.word	0xfffffffd
	.align		4
        /*0018*/ 	.word	0x00000000
	.align		4
        /*001c*/ 	.word	0xfffffffc


//--------------------- .nv.constant4             --------------------------
	.section	.nv.constant4,"a",@progbits
	.align	8
	.align		8
.nv.constant4:
        /*0000*/ 	.dword	_$_str
	.align		8
        /*0008*/ 	.dword	_$_str_$_2


//--------------------- .text.triton_per_fused__native_batch_norm_legit_no_training_add_convolution_mean_mul_2 --------------------------
	.section	.text.triton_per_fused__native_batch_norm_legit_no_training_add_convolution_mean_mul_2,"ax",@progbits
	.sectionflags	@"SHF_BARRIERS=1"
	.align	128
        .global         triton_per_fused__native_batch_norm_legit_no_training_add_convolution_mean_mul_2
        .type           triton_per_fused__native_batch_norm_legit_no_training_add_convolution_mean_mul_2,@function
        .size           triton_per_fused__native_batch_norm_legit_no_training_add_convolution_mean_mul_2,(.L_x_1 - triton_per_fused__native_batch_norm_legit_no_training_add_convolution_mean_mul_2)
        .other          triton_per_fused__native_batch_norm_legit_no_training_add_convolution_mean_mul_2,@"STO_CUDA_ENTRY STV_DEFAULT"
triton_per_fused__native_batch_norm_legit_no_training_add_convolution_mean_mul_2:
.text.triton_per_fused__native_batch_norm_legit_no_training_add_convolution_mean_mul_2:
[----:B------:R-:W0:Y:S01]  /*0000*/  LDC R1, c[0x0][0x28] ;  /* 0x00000a00ff017b82 */ /* 0x000e220000000800 */
[----:B------:R-:W1:Y:S07]  /*0010*/  S2R R2, SR_CTAID.X ;  /* 0x0000000000027919 */ /* 0x000e6e0000002500 */
[----:B------:R-:W2:Y:S01]  /*0020*/  LDC.64 R26, c[0x0][0x240] ;  /* 0x00009000ff1a7b82 */ /* 0x000ea20000000a00 */
[----:B------:R-:W-:Y:S01]  /*0030*/  CS2R R4, SRZ ;  /* 0x0000000000047805 */ /* 0x000fe2000001ff00 */
[----:B------:R-:W-:Y:S01]  /*0040*/  ULDC.64 UR4, c[0x0][0x208] ;  /* 0x0000820000047ab9 */ /* 0x000fe20000000a00 */
[----:B------:R-:W3:Y:S05]  /*0050*/  S2R R8, SR_TID.X ;  /* 0x0000000000087919 */ /* 0x000eea0000002100 */
[----:B------:R-:W4:Y:S01]  /*0060*/  LDC.64 R10, c[0x0][0x230] ;  /* 0x00008c00ff0a7b82 */ /* 0x000f220000000a00 */
[----:B------:R-:W-:-:S07]  /*0070*/  HFMA2.MMA R6, -RZ, RZ, 0, 0 ;  /* 0x00000000ff067435 */ /* 0x000fce00000001ff */
[----:B------:R-:W5:Y:S08]  /*0080*/  LDC.64 R18, c[0x0][0x218] ;  /* 0x00008600ff127b82 */ /* 0x000f700000000a00 */
[----:B------:R-:W5:Y:S01]  /*0090*/  LDC.64 R28, c[0x0][0x238] ;  /* 0x00008e00ff1c7b82 */ /* 0x000f620000000a00 */
[----:B-1----:R-:W-:-:S07]  /*00a0*/  SHF.R.S32.HI R3, RZ, 0x1f, R2 ;  /* 0x0000001fff037819 */ /* 0x002fce0000011402 */
[----:B------:R-:W1:Y:S01]  /*00b0*/  LDC.64 R12, c[0x0][0x210] ;  /* 0x00008400ff0c7b82 */ /* 0x000e620000000a00 */
[----:B------:R-:W-:Y:S02]  /*00c0*/  ISETP.GE.AND P0, PT, R2, 0x10, PT ;  /* 0x000000100200780c */ /* 0x000fe40003f06270 */
[----:B------:R-:W-:-:S04]  /*00d0*/  LEA.HI R3, R3, R2, RZ, 0x2 ;  /* 0x0000000203037211 */ /* 0x000fc800078f10ff */
[----:B------:R-:W-:Y:S01]  /*00e0*/  LOP3.LUT R3, R3, 0xfffffffc, RZ, 0xc0, !PT ;  /* 0xfffffffc03037812 */ /* 0x000fe200078ec0ff */
[----:B------:R-:W1:Y:S03]  /*00f0*/  LDC.64 R14, c[0x0][0x248] ;  /* 0x00009200ff0e7b82 */ /* 0x000e660000000a00 */
[----:B------:R-:W-:-:S05]  /*0100*/  IADD3 R23, -R3, R2, RZ ;  /* 0x0000000203177210 */ /* 0x000fca0007ffe1ff */
[C---:B--2---:R-:W-:Y:S01]  /*0110*/  IMAD.WIDE R26, R23.reuse, 0x4, R26 ;  /* 0x00000004171a7825 */ /* 0x044fe200078e021a */
[----:B------:R-:W2:Y:S04]  /*0120*/  LDC.64 R16, c[0x0][0x250] ;  /* 0x00009400ff107b82 */ /* 0x000ea80000000a00 */
[----:B------:R-:W2:Y:S01]  /*0130*/  @!P0 LDG.E.EL R5, desc[UR4][R26.64] ;  /* 0x000000041a058981 */ /* 0x000ea2000c2e1900 */
[----:B------:R-:W-:Y:S01]  /*0140*/  MOV R3, RZ ;  /* 0x000000ff00037202 */ /* 0x000fe20000000f00 */
[----:B----4-:R-:W-:Y:S01]  /*0150*/  IMAD.WIDE R10, R23, 0x4, R10 ;  /* 0x00000004170a7825 */ /* 0x010fe200078e020a */
[----:B---3--:R-:W-:Y:S01]  /*0160*/  LOP3.LUT R7, R8, 0xf, RZ, 0xc0, !PT ;  /* 0x0000000f08077812 */ /* 0x008fe200078ec0ff */
[----:B------:R-:W-:Y:S01]  /*0170*/  HFMA2.MMA R9, -RZ, RZ, 0, 0 ;  /* 0x00000000ff097435 */ /* 0x000fe200000001ff */
[----:B------:R-:W-:Y:S01]  /*0180*/  CS2R R24, SRZ ;  /* 0x0000000000187805 */ /* 0x000fe2000001ff00 */
[----:B------:R-:W3:Y:S01]  /*0190*/  LDC.64 R20, c[0x0][0x258] ;  /* 0x00009600ff147b82 */ /* 0x000ee20000000a00 */
[----:B------:R-:W4:Y:S01]  /*01a0*/  @!P0 LDG.E.EL R6, desc[UR4][R10.64] ;  /* 0x000000040a068981 */ /* 0x000f22000c2e1900 */
[----:B------:R-:W-:-:S03]  /*01b0*/  LEA R7, R2, R7, 0x4 ;  /* 0x0000000702077211 */ /* 0x000fc600078e20ff */
[----:B------:R5:W4:Y:S02]  /*01c0*/  @!P0 LDG.E.EL R3, desc[UR4][R10.64] ;  /* 0x000000040a038981 */ /* 0x000b24000c2e1900 */
[----:B0----5:R-:W-:-:S04]  /*01d0*/  IMAD.WIDE R28, R23, 0x4, R28 ;  /* 0x00000004171c7825 */ /* 0x021fc800078e021c */
[C---:B------:R-:W-:Y:S01]  /*01e0*/  IMAD.WIDE R18, R7.reuse, 0x4, R18 ;  /* 0x0000000407127825 */ /* 0x040fe200078e0212 */
[----:B------:R-:W-:Y:S01]  /*01f0*/  MOV R22, RZ ;  /* 0x000000ff00167202 */ /* 0x000fe20000000f00 */
[----:B------:R-:W5:Y:S01]  /*0200*/  @!P0 LDG.E.EL R24, desc[UR4][R28.64] ;  /* 0x000000041c188981 */ /* 0x000f62000c2e1900 */
[----:B------:R-:W0:Y:S03]  /*0210*/  LDC.64 R10, c[0x0][0x228] ;  /* 0x00008a00ff0a7b82 */ /* 0x000e260000000a00 */
[----:B------:R-:W4:Y:S01]  /*0220*/  @!P0 LDG.E R9, desc[UR4][R18.64] ;  /* 0x0000000412098981 */ /* 0x000f22000c1e1900 */
[----:B-1----:R-:W-:-:S03]  /*0230*/  IMAD.WIDE R12, R7, 0x4, R12 ;  /* 0x00000004070c7825 */ /* 0x002fc600078e020c */
[----:B------:R1:W4:Y:S01]  /*0240*/  @!P0 LDG.E.EL R4, desc[UR4][R28.64] ;  /* 0x000000041c048981 */ /* 0x000322000c2e1900 */
[----:B------:R-:W-:-:S03]  /*0250*/  IMAD.WIDE R14, R23, 0x4, R14 ;  /* 0x00000004170e7825 */ /* 0x000fc600078e020e */
[----:B------:R1:W4:Y:S01]  /*0260*/  @!P0 LDG.E.EL R22, desc[UR4][R26.64] ;  /* 0x000000041a168981 */ /* 0x000322000c2e1900 */
[----:B--2---:R-:W-:-:S03]  /*0270*/  IMAD.WIDE R16, R23, 0x4, R16 ;  /* 0x0000000417107825 */ /* 0x004fc600078e0210 */
[----:B------:R-:W2:Y:S01]  /*0280*/  @!P0 LDG.E R25, desc[UR4][R12.64] ;  /* 0x000000040c198981 */ /* 0x000ea2000c1e1900 */
[----:B-1----:R-:W-:Y:S02]  /*0290*/  CS2R R28, SRZ ;  /* 0x00000000001c7805 */ /* 0x002fe4000001ff00 */
[----:B------:R-:W-:-:S04]  /*02a0*/  CS2R R26, SRZ ;  /* 0x00000000001a7805 */ /* 0x000fc8000001ff00 */
[----:B------:R-:W2:Y:S01]  /*02b0*/  @!P0 LDG.E.EL R29, desc[UR4][R14.64] ;  /* 0x000000040e1d8981 */ /* 0x000ea2000c2e1900 */
[----:B0-----:R-:W-:-:S03]  /*02c0*/  IMAD.WIDE R10, R23, 0x4, R10 ;  /* 0x00000004170a7825 */ /* 0x001fc600078e020a */
[----:B------:R-:W2:Y:S04]  /*02d0*/  @!P0 LDG.E.EL R28, desc[UR4][R16.64] ;  /* 0x00000004101c8981 */ /* 0x000ea8000c2e1900 */
[----:B------:R-:W2:Y:S01]  /*02e0*/  @!P0 LDG.E.EL R26, desc[UR4][R10.64] ;  /* 0x000000040a1a8981 */ /* 0x000ea2000c2e1900 */
[----:B------:R-:W-:Y:S01]  /*02f0*/  HFMA2.MMA R0, -RZ, RZ, 0, 0 ;  /* 0x00000000ff007435 */ /* 0x000fe200000001ff */
[----:B---3--:R-:W-:Y:S02]  /*0300*/  IMAD.WIDE R20, R2, 0x4, R20 ;  /* 0x0000000402147825 */ /* 0x008fe400078e0214 */
[----:B------:R-:W3:Y:S07]  /*0310*/  @!P0 LDG.E R27, desc[UR4][R12.64] ;  /* 0x000000040c1b8981 */ /* 0x000eee000c1e1900 */
[----:B------:R-:W3:Y:S01]  /*0320*/  @!P0 LDG.E.EL R0, desc[UR4][R20.64] ;  /* 0x0000000414008981 */ /* 0x000ee2000c2e1900 */
[----:B------:R-:W-:-:S06]  /*0330*/  MOV R23, RZ ;  /* 0x000000ff00177202 */ /* 0x000fcc0000000f00 */
[----:B------:R0:W3:Y:S02]  /*0340*/  @!P0 LDG.E.EL R23, desc[UR4][R14.64] ;  /* 0x000000040e178981 */ /* 0x0000e4000c2e1900 */
[----:B0-----:R-:W-:-:S10]  /*0350*/  HFMA2.MMA R14, -RZ, RZ, 0, 0 ;  /* 0x00000000ff0e7435 */ /* 0x001fd400000001ff */
[----:B------:R-:W3:Y:S01]  /*0360*/  @!P0 LDG.E R14, desc[UR4][R18.64] ;  /* 0x00000004120e8981 */ /* 0x000ee2000c1e1900 */
[----:B------:R-:W-:-:S06]  /*0370*/  CS2R R20, SRZ ;  /* 0x0000000000147805 */ /* 0x000fcc000001ff00 */
[----:B------:R0:W3:Y:S04]  /*0380*/  @!P0 LDG.E.EL R20, desc[UR4][R16.64] ;  /* 0x0000000410148981 */ /* 0x0000e8000c2e1900 */
[----:B------:R1:W3:Y:S01]  /*0390*/  @!P0 LDG.E.EL R21, desc[UR4][R10.64] ;  /* 0x000000040a158981 */ /* 0x0002e2000c2e1900 */
[----:B------:R-:W-:-:S04]  /*03a0*/  FADD R5, R5, 9.9999997473787516356e-06 ;  /* 0x3727c5ac05057421 */ /* 0x000fc80000000000 */
[----:B------:R-:W0:Y:S02]  /*03b0*/  MUFU.SQRT R15, R5 ;  /* 0x00000005000f7308 */ /* 0x000e240000002000 */
[C---:B0-----:R-:W-:Y:S02]  /*03c0*/  FSETP.GT.AND P1, PT, R15.reuse, 8.50705917302346158658e+37, PT ;  /* 0x7e8000000f00780b */ /* 0x041fe40003f24000 */
[----:B------:R-:W-:-:S11]  /*03d0*/  FSETP.GEU.AND P2, PT, R15, 1.175494350822287508e-38, PT ;  /* 0x008000000f00780b */ /* 0x000fd60003f4e000 */
[----:B------:R-:W-:-:S04]  /*03e0*/  @P1 FMUL R15, R15, 0.25 ;  /* 0x3e8000000f0f1820 */ /* 0x000fc80000400000 */
[----:B------:R-:W-:Y:S01]  /*03f0*/  @!P2 FMUL R15, R15, 16777216 ;  /* 0x4b8000000f0fa820 */ /* 0x000fe20000400000 */
[----:B------:R-:W-:-:S05]  /*0400*/  MOV R5, 0x3e800000 ;  /* 0x3e80000000057802 */ /* 0x000fca0000000f00 */
[----:B------:R-:W0:Y:S01]  /*0410*/  MUFU.RCP R15, R15 ;  /* 0x0000000f000f7308 */ /* 0x000e220000001000 */
[----:B----4-:R-:W-:Y:S02]  /*0420*/  SEL R9, R9, RZ, !P0 ;  /* 0x000000ff09097207 */ /* 0x010fe40004000000 */
[----:B------:R-:W-:-:S03]  /*0430*/  FSEL R16, R5, 1, P1 ;  /* 0x3f80000005107808 */ /* 0x000fc60000800000 */
[----:B------:R-:W-:Y:S02]  /*0440*/  FADD R9, R9, R6 ;  /* 0x0000000609097221 */ /* 0x000fe40000000000 */
[----:B------:R-:W-:Y:S02]  /*0450*/  @!P2 FMUL R16, R16, 16777216 ;  /* 0x4b8000001010a820 */ /* 0x000fe40000400000 */
[----:B-----5:R-:W-:Y:S01]  /*0460*/  FADD R9, R9, -R24 ;  /* 0x8000001809097221 */ /* 0x020fe20000000000 */
[----:B--2---:R-:W-:Y:S01]  /*0470*/  SEL R25, R25, RZ, !P0 ;  /* 0x000000ff19197207 */ /* 0x004fe20004000000 */
[----:B0-----:R-:W-:-:S04]  /*0480*/  FMUL R16, R15, R16 ;  /* 0x000000100f107220 */ /* 0x001fc80000400000 */
[----:B------:R-:W-:Y:S01]  /*0490*/  FMUL R9, R9, R16 ;  /* 0x0000001009097220 */ /* 0x000fe20000400000 */
[----:B------:R-:W-:-:S03]  /*04a0*/  FADD R26, R25, R26 ;  /* 0x0000001a191a7221 */ /* 0x000fc60000000000 */
[----:B------:R-:W-:-:S04]  /*04b0*/  FFMA R9, R9, R29, R28 ;  /* 0x0000001d09097223 */ /* 0x000fc8000000001c */
[----:B------:R-:W-:-:S05]  /*04c0*/  FADD R9, R26, R9 ;  /* 0x000000091a097221 */ /* 0x000fca0000000000 */
[----:B-1----:R-:W-:-:S05]  /*04d0*/  FSEL R10, R9, RZ, !P0 ;  /* 0x000000ff090a7208 */ /* 0x002fca0004000000 */
[----:B------:R-:W0:Y:S01]  /*04e0*/  SHFL.BFLY PT, R9, R10, 0x8, 0x1f ;  /* 0x0d001f000a097f89 */ /* 0x000e2200000e0000 */
[----:B---3--:R-:W-:-:S04]  /*04f0*/  FADD R0, RZ, -R0 ;  /* 0x80000000ff007221 */ /* 0x008fc80000000000 */
[----:B------:R-:W-:Y:S01]  /*0500*/  FMUL R0, R0, 1.4426950216293334961 ;  /* 0x3fb8aa3b00007820 */ /* 0x000fe20000400000 */
[----:B------:R-:W-:-:S04]  /*0510*/  FADD R22, R22, 9.9999997473787516356e-06 ;  /* 0x3727c5ac16167421 */ /* 0x000fc80000000000 */
[----:B------:R-:W-:Y:S01]  /*0520*/  FSETP.GEU.AND P1, PT, R0, -126, PT ;  /* 0xc2fc00000000780b */ /* 0x000fe20003f2e000 */
[----:B------:R-:W1:Y:S01]  /*0530*/  MUFU.SQRT R6, R22 ;  /* 0x0000001600067308 */ /* 0x000e620000002000 */
[----:B0-----:R-:W-:-:S05]  /*0540*/  FADD R11, R10, R9 ;  /* 0x000000090a0b7221 */ /* 0x001fca0000000000 */
[----:B------:R-:W0:Y:S06]  /*0550*/  SHFL.BFLY PT, R16, R11, 0x4, 0x1f ;  /* 0x0c801f000b107f89 */ /* 0x000e2c00000e0000 */
[----:B------:R-:W-:-:S04]  /*0560*/  @!P1 FMUL R0, R0, 0.5 ;  /* 0x3f00000000009820 */ /* 0x000fc80000400000 */
[----:B------:R-:W2:Y:S01]  /*0570*/  MUFU.EX2 R9, R0 ;  /* 0x0000000000097308 */ /* 0x000ea20000000800 */
[C---:B-1----:R-:W-:Y:S02]  /*0580*/  FSETP.GT.AND P2, PT, R6.reuse, 8.50705917302346158658e+37, PT ;  /* 0x7e8000000600780b */ /* 0x042fe40003f44000 */
[----:B------:R-:W-:Y:S01]  /*0590*/  FSETP.GEU.AND P3, PT, R6, 1.175494350822287508e-38, PT ;  /* 0x008000000600780b */ /* 0x000fe20003f6e000 */
[----:B0-----:R-:W-:Y:S01]  /*05a0*/  FADD R10, R11, R16 ;  /* 0x000000100b0a7221 */ /* 0x001fe20000000000 */
[----:B--2---:R-:W-:-:S04]  /*05b0*/  @!P1 FMUL R9, R9, R9 ;  /* 0x0000000909099220 */ /* 0x004fc80000400000 */
[----:B------:R-:W0:Y:S05]  /*05c0*/  SHFL.BFLY PT, R15, R10, 0x2, 0x1f ;  /* 0x0c401f000a0f7f89 */ /* 0x000e2a00000e0000 */
[----:B------:R-:W-:Y:S01]  /*05d0*/  @P2 FMUL R6, R6, 0.25 ;  /* 0x3e80000006062820 */ /* 0x000fe20000400000 */
[----:B------:R-:W-:-:S03]  /*05e0*/  FADD R16, R9, 1 ;  /* 0x3f80000009107421 */ /* 0x000fc60000000000 */
[----:B------:R-:W-:Y:S02]  /*05f0*/  @!P3 FMUL R6, R6, 16777216 ;  /* 0x4b8000000606b820 */ /* 0x000fe40000400000 */
[----:B------:R-:W-:-:S04]  /*0600*/  FSETP.GT.AND P1, PT, R16, 8.50705917302346158658e+37, PT ;  /* 0x7e8000001000780b */ /* 0x000fc80003f24000 */
[----:B------:R-:W1:Y:S01]  /*0610*/  MUFU.RCP R6, R6 ;  /* 0x0000000600067308 */ /* 0x000e620000001000 */
[----:B------:R-:W-:Y:S02]  /*0620*/  FSEL R9, R5, 1, P2 ;  /* 0x3f80000005097808 */ /* 0x000fe40001000000 */
[----:B------:R-:W-:-:S03]  /*0630*/  SEL R14, R14, RZ, !P0 ;  /* 0x000000ff0e0e7207 */ /* 0x000fc60004000000 */
[----:B------:R-:W-:Y:S02]  /*0640*/  @!P3 FMUL R9, R9, 16777216 ;  /* 0x4b8000000909b820 */ /* 0x000fe40000400000 */
[----:B------:R-:W-:Y:S01]  /*0650*/  FADD R3, R14, R3 ;  /* 0x000000030e037221 */ /* 0x000fe20000000000 */
[----:B------:R-:W-:Y:S01]  /*0660*/  @P1 FMUL R16, R16, 0.25 ;  /* 0x3e80000010101820 */ /* 0x000fe20000400000 */
[----:B0-----:R-:W-:Y:S02]  /*0670*/  FADD R0, R10, R15 ;  /* 0x0000000f0a007221 */ /* 0x001fe40000000000 */
[----:B------:R-:W0:Y:S01]  /*0680*/  LDC.64 R10, c[0x0][0x260] ;  /* 0x00009800ff0a7b82 */ /* 0x000e220000000a00 */
[----:B-1----:R-:W-:Y:S01]  /*0690*/  FMUL R17, R6, R9 ;  /* 0x0000000906117220 */ /* 0x002fe20000400000 */
[----:B------:R-:W-:Y:S01]  /*06a0*/  FADD R4, R3, -R4 ;  /* 0x8000000403047221 */ /* 0x000fe20000000000 */
[----:B------:R-:W1:Y:S03]  /*06b0*/  MUFU.RCP R16, R16 ;  /* 0x0000001000107308 */ /* 0x000e660000001000 */
[----:B------:R-:W-:Y:S01]  /*06c0*/  FMUL R17, R4, R17 ;  /* 0x0000001104117220 */ /* 0x000fe20000400000 */
[----:B------:R-:W-:Y:S01]  /*06d0*/  SEL R4, R27, RZ, !P0 ;  /* 0x000000ff1b047207 */ /* 0x000fe20004000000 */
[----:B------:R-:W2:Y:S01]  /*06e0*/  LDC.64 R14, c[0x0][0x220] ;  /* 0x00008800ff0e7b82 */ /* 0x000ea20000000a00 */
[----:B------:R-:W-:Y:S01]  /*06f0*/  LOP3.LUT P0, RZ, R8, 0x30, RZ, 0xc0, !PT ;  /* 0x0000003008ff7812 */ /* 0x000fe2000780c0ff */
[----:B------:R-:W-:Y:S01]  /*0700*/  FFMA R17, R17, R23, R20 ;  /* 0x0000001711117223 */ /* 0x000fe20000000014 */
[----:B------:R-:W-:-:S02]  /*0710*/  FSEL R5, R5, 1, P1 ;  /* 0x3f80000005057808 */ /* 0x000fc40000800000 */
[----:B------:R-:W-:Y:S01]  /*0720*/  ISETP.LT.AND P0, PT, R2, 0x10, !P0 ;  /* 0x000000100200780c */ /* 0x000fe20004701270 */
[----:B------:R-:W-:Y:S02]  /*0730*/  FADD R4, R4, R21 ;  /* 0x0000001504047221 */ /* 0x000fe40000000000 */
[----:B-1----:R-:W-:Y:S02]  /*0740*/  FMUL R16, R16, R5 ;  /* 0x0000000510107220 */ /* 0x002fe40000400000 */
[----:B------:R-:W-:-:S04]  /*0750*/  FADD R17, R4, R17 ;  /* 0x0000001104117221 */ /* 0x000fc80000000000 */
[----:B------:R-:W-:Y:S01]  /*0760*/  FMUL R17, R17, R16 ;  /* 0x0000001011117220 */ /* 0x000fe20000400000 */
[----:B0-----:R-:W-:-:S03]  /*0770*/  IMAD.WIDE R10, R7, 0x4, R10 ;  /* 0x00000004070a7825 */ /* 0x001fc600078e020a */
[----:B------:R-:W-:Y:S04]  /*0780*/  @P0 STG.E desc[UR4][R12.64], R4 ;  /* 0x000000040c000986 */ /* 0x000fe8000c101904 */
[----:B------:R-:W-:Y:S04]  /*0790*/  @P0 STG.E desc[UR4][R18.64], R3 ;  /* 0x0000000312000986 */ /* 0x000fe8000c101904 */
[----:B------:R-:W-:Y:S04]  /*07a0*/  @P0 STG.E desc[UR4][R10.64], R17 ;  /* 0x000000110a000986 */ /* 0x000fe8000c101904 */
[----:B------:R-:W0:Y:S01]  /*07b0*/  SHFL.BFLY PT, R9, R0, 0x1, 0x1f ;  /* 0x0c201f0000097f89 */ /* 0x000e2200000e0000 */
[----:B------:R-:W-:Y:S01]  /*07c0*/  BAR.SYNC.DEFER_BLOCKING 0x0 ;  /* 0x0000000000007b1d */ /* 0x000fe20000010000 */
[----:B------:R-:W-:-:S04]  /*07d0*/  LOP3.LUT P1, RZ, R8, 0x3f, RZ, 0xc0, !PT ;  /* 0x0000003f08ff7812 */ /* 0x000fc8000782c0ff */
[C---:B------:R-:W-:Y:S01]  /*07e0*/  ISETP.LT.AND P1, PT, R2.reuse, 0x10, !P1 ;  /* 0x000000100200780c */ /* 0x040fe20004f21270 */
[----:B--2---:R-:W-:-:S04]  /*07f0*/  IMAD.WIDE R14, R2, 0x4, R14 ;  /* 0x00000004020e7825 */ /* 0x004fc800078e020e */
[----:B0-----:R-:W-:-:S08]  /*0800*/  FADD R9, R0, R9 ;  /* 0x0000000900097221 */ /* 0x001fd00000000000 */
[----:B------:R-:W-:Y:S05]  /*0810*/  @!P1 EXIT ;  /* 0x000000000000994d */ /* 0x000fea0003800000 */
[----:B------:R-:W-:-:S05]  /*0820*/  FMUL R9, R9, 0.0625 ;  /* 0x3d80000009097820 */ /* 0x000fca0000400000 */
[----:B------:R-:W-:Y:S01]  /*0830*/  STG.E desc[UR4][R14.64], R9 ;  /* 0x000000090e007986 */ /* 0x000fe2000c101904 */
[----:B------:R-:W-:Y:S05]  /*0840*/  EXIT ;  /* 0x000000000000794d */ /* 0x000fea0003800000 */
.L_x_0:
[----:B------:R-:W-:-:S00]  /*0850*/  BRA `(.L_x_0) ;  /* 0xfffffffc00fc7947 */ /* 0x000fc0000383ffff */
[----:B------:R-:W-:-:S00]  /*0860*/  NOP ;  /* 0x0000000000007918 */ /* 0x000fc00000000000 */
        /* <DEDUP_REMOVED lines=9> */
.L_x_1:


//--------------------- .nv.global.init           --------------------------
	.section	.nv.global.init,"aw",@progbits
.nv.global.init:
	.type		_$_str,@object
	.size		_$_str,(_$_str_$_2 - _$_str)
_$_str:
        /*0000*/ 	.byte	0x5f, 0x5f, 0x43, 0x55, 0x44, 0x41, 0x5f, 0x46, 0x54, 0x5a, 0x00
	.type		_$_str_$_2,@object
	.size		_$_str_$_2,(.L_1 - _$_str_$_2)
_$_str_$_2:
        /*000b*/ 	.byte	0x5f, 0x5f, 0x43, 0x55, 0x44, 0x41, 0x5f, 0x50, 0x52, 0x45, 0x43, 0x5f, 0x53, 0x51, 0x52, 0x54
        /*001b*/ 	.byte	0x00
.L_1:


//--------------------- .nv.constant0.triton_per_fused__native_batch_norm_legit_no_training_add_convolution_mean_mul_2 --------------------------
	.section	.nv.constant0.triton_per_fused__native_batch_norm_legit_no_training_add_convolution_mean_mul_2,"a",@progbits
	.sectionflags	@""
	.align	4
.nv.constant0.triton_per_fused__native_batch_norm_legit_no_training_add_convolution_mean_mul_2:
	.zero		624
